//
// Generated by NVIDIA NVVM Compiler
//
// Compiler Build ID: CL-36424714
// Cuda compilation tools, release 13.0, V13.0.88
// Based on NVVM 20.0.0
//

.version 9.0
.target sm_100
.address_size 64

	// .globl	_Z6gatherIfEvPT_PxS1_iiiii

.visible .entry _Z6gatherIfEvPT_PxS1_iiiii(
	.param .u64 .ptr .align 1 _Z6gatherIfEvPT_PxS1_iiiii_param_0,
	.param .u64 .ptr .align 1 _Z6gatherIfEvPT_PxS1_iiiii_param_1,
	.param .u64 .ptr .align 1 _Z6gatherIfEvPT_PxS1_iiiii_param_2,
	.param .u32 _Z6gatherIfEvPT_PxS1_iiiii_param_3,
	.param .u32 _Z6gatherIfEvPT_PxS1_iiiii_param_4,
	.param .u32 _Z6gatherIfEvPT_PxS1_iiiii_param_5,
	.param .u32 _Z6gatherIfEvPT_PxS1_iiiii_param_6,
	.param .u32 _Z6gatherIfEvPT_PxS1_iiiii_param_7
)
{
	.reg .pred 	%p<23>;
	.reg .b32 	%r<88>;
	.reg .b32 	%f<11>;
	.reg .b64 	%rd<31>;

	ld.param.u64 	%rd4, [_Z6gatherIfEvPT_PxS1_iiiii_param_0];
	ld.param.u64 	%rd5, [_Z6gatherIfEvPT_PxS1_iiiii_param_1];
	ld.param.u64 	%rd6, [_Z6gatherIfEvPT_PxS1_iiiii_param_2];
	ld.param.u32 	%r35, [_Z6gatherIfEvPT_PxS1_iiiii_param_3];
	ld.param.u32 	%r36, [_Z6gatherIfEvPT_PxS1_iiiii_param_4];
	ld.param.u32 	%r37, [_Z6gatherIfEvPT_PxS1_iiiii_param_5];
	ld.param.u32 	%r38, [_Z6gatherIfEvPT_PxS1_iiiii_param_6];
	ld.param.u32 	%r39, [_Z6gatherIfEvPT_PxS1_iiiii_param_7];
	cvta.to.global.u64 	%rd1, %rd6;
	cvta.to.global.u64 	%rd2, %rd4;
	cvta.to.global.u64 	%rd3, %rd5;
	setp.eq.s32 	%p1, %r35, 1;
	@%p1 bra 	$L__BB0_13;
	setp.ne.s32 	%p2, %r35, 0;
	@%p2 bra 	$L__BB0_15;
	mov.u32 	%r58, %tid.z;
	mov.u32 	%r59, %ctaid.z;
	mov.u32 	%r60, %ntid.z;
	mad.lo.s32 	%r1, %r59, %r60, %r58;
	mov.u32 	%r61, %tid.y;
	mov.u32 	%r62, %ctaid.y;
	mov.u32 	%r63, %ntid.y;
	mad.lo.s32 	%r64, %r62, %r63, %r61;
	mov.u32 	%r3, %tid.x;
	mov.u32 	%r65, %ctaid.x;
	mov.u32 	%r66, %ntid.x;
	mad.lo.s32 	%r67, %r65, %r66, %r3;
	shl.b32 	%r4, %r67, 2;
	setp.ge.s32 	%p10, %r1, %r38;
	setp.ge.s32 	%p11, %r64, %r39;
	or.pred  	%p12, %p10, %p11;
	setp.ge.s32 	%p13, %r4, %r37;
	or.pred  	%p14, %p13, %p12;
	@%p14 bra 	$L__BB0_15;
	setp.ne.s32 	%p15, %r3, 0;
	@%p15 bra 	$L__BB0_5;
	mad.lo.s32 	%r69, %r39, %r1, %r64;
	mul.wide.u32 	%rd17, %r69, 8;
	add.s64 	%rd18, %rd3, %rd17;
	ld.global.u32 	%r80, [%rd18];
$L__BB0_5:
	shfl.sync.idx.b32	%r7|%p16, %r80, 0, 31, -1;
	add.s32 	%r70, %r4, 4;
	setp.le.s32 	%p17, %r70, %r37;
	@%p17 bra 	$L__BB0_16;
	sub.s32 	%r8, %r37, %r4;
	setp.lt.s32 	%p18, %r8, 1;
	@%p18 bra 	$L__BB0_15;
	mul.lo.s32 	%r9, %r7, %r37;
	mad.lo.s32 	%r75, %r39, %r1, %r64;
	mul.lo.s32 	%r10, %r75, %r37;
	and.b32  	%r11, %r37, 3;
	sub.s32 	%r76, %r4, %r37;
	setp.gt.u32 	%p19, %r76, -4;
	mov.b32 	%r84, 0;
	@%p19 bra 	$L__BB0_10;
	sub.s32 	%r84, %r8, %r11;
	add.s32 	%r77, %r4, %r11;
	sub.s32 	%r83, %r77, %r37;
	add.s32 	%r81, %r10, %r4;
	add.s32 	%r82, %r9, %r4;
$L__BB0_9:
	mul.wide.s32 	%rd23, %r82, 4;
	add.s64 	%rd24, %rd2, %rd23;
	ld.global.f32 	%f6, [%rd24];
	mul.wide.s32 	%rd25, %r81, 4;
	add.s64 	%rd26, %rd1, %rd25;
	st.global.f32 	[%rd26], %f6;
	ld.global.f32 	%f7, [%rd24+4];
	st.global.f32 	[%rd26+4], %f7;
	ld.global.f32 	%f8, [%rd24+8];
	st.global.f32 	[%rd26+8], %f8;
	ld.global.f32 	%f9, [%rd24+12];
	st.global.f32 	[%rd26+12], %f9;
	add.s32 	%r83, %r83, 4;
	add.s32 	%r82, %r82, 4;
	add.s32 	%r81, %r81, 4;
	setp.eq.s32 	%p20, %r83, 0;
	@%p20 bra 	$L__BB0_10;
	bra.uni 	$L__BB0_9;
$L__BB0_10:
	setp.eq.s32 	%p21, %r11, 0;
	@%p21 bra 	$L__BB0_15;
	add.s32 	%r78, %r84, %r10;
	add.s32 	%r87, %r78, %r4;
	add.s32 	%r79, %r84, %r9;
	add.s32 	%r86, %r79, %r4;
	neg.s32 	%r85, %r11;
$L__BB0_12:
	.pragma "nounroll";
	mul.wide.s32 	%rd27, %r87, 4;
	add.s64 	%rd28, %rd1, %rd27;
	mul.wide.s32 	%rd29, %r86, 4;
	add.s64 	%rd30, %rd2, %rd29;
	ld.global.f32 	%f10, [%rd30];
	st.global.f32 	[%rd28], %f10;
	add.s32 	%r87, %r87, 1;
	add.s32 	%r86, %r86, 1;
	add.s32 	%r85, %r85, 1;
	setp.ne.s32 	%p22, %r85, 0;
	@%p22 bra 	$L__BB0_12;
	bra.uni 	$L__BB0_15;
$L__BB0_13:
	mov.u32 	%r40, %tid.z;
	mov.u32 	%r41, %ctaid.z;
	mov.u32 	%r42, %ntid.z;
	mad.lo.s32 	%r22, %r41, %r42, %r40;
	mov.u32 	%r43, %tid.y;
	mov.u32 	%r44, %ctaid.y;
	mov.u32 	%r45, %ntid.y;
	mad.lo.s32 	%r46, %r44, %r45, %r43;
	mov.u32 	%r47, %tid.x;
	mov.u32 	%r48, %ctaid.x;
	mov.u32 	%r49, %ntid.x;
	mad.lo.s32 	%r24, %r48, %r49, %r47;
	setp.ge.s32 	%p3, %r22, %r36;
	setp.ge.s32 	%p4, %r46, %r38;
	or.pred  	%p5, %p3, %p4;
	setp.ge.s32 	%p6, %r24, %r39;
	or.pred  	%p7, %p5, %p6;
	@%p7 bra 	$L__BB0_15;
	mad.lo.s32 	%r54, %r39, %r46, %r24;
	mul.wide.s32 	%rd9, %r54, 8;
	add.s64 	%rd10, %rd3, %rd9;
	ld.global.u64 	%rd7, [%rd10];
	// begin inline asm
	mov.b64 {%r50,%r51}, %rd7;
	// end inline asm
	shfl.sync.idx.b32	%r53|%p8, %r51, 0, 31, -1;
	shfl.sync.idx.b32	%r52|%p9, %r50, 0, 31, -1;
	// begin inline asm
	mov.b64 %rd8, {%r52,%r53};
	// end inline asm
	mul.lo.s32 	%r55, %r37, %r22;
	cvt.s64.s32 	%rd11, %r55;
	add.s64 	%rd12, %rd8, %rd11;
	shl.b64 	%rd13, %rd12, 2;
	add.s64 	%rd14, %rd2, %rd13;
	ld.global.f32 	%f1, [%rd14];
	mul.lo.s32 	%r56, %r38, %r22;
	mad.lo.s32 	%r57, %r56, %r39, %r54;
	mul.wide.s32 	%rd15, %r57, 4;
	add.s64 	%rd16, %rd1, %rd15;
	st.global.f32 	[%rd16], %f1;
$L__BB0_15:
	ret;
$L__BB0_16:
	mad.lo.s32 	%r71, %r39, %r1, %r64;
	mad.lo.s32 	%r72, %r71, %r37, %r4;
	mul.wide.s32 	%rd19, %r72, 4;
	add.s64 	%rd20, %rd1, %rd19;
	mad.lo.s32 	%r73, %r7, %r37, %r4;
	mul.wide.s32 	%rd21, %r73, 4;
	add.s64 	%rd22, %rd2, %rd21;
	ld.global.v4.f32 	{%f2, %f3, %f4, %f5}, [%rd22];
	st.global.v4.f32 	[%rd20], {%f2, %f3, %f4, %f5};
	bra.uni 	$L__BB0_15;

}
	// .globl	_Z6gatherI6__halfEvPT_PxS2_iiiii
.visible .entry _Z6gatherI6__halfEvPT_PxS2_iiiii(
	.param .u64 .ptr .align 1 _Z6gatherI6__halfEvPT_PxS2_iiiii_param_0,
	.param .u64 .ptr .align 1 _Z6gatherI6__halfEvPT_PxS2_iiiii_param_1,
	.param .u64 .ptr .align 1 _Z6gatherI6__halfEvPT_PxS2_iiiii_param_2,
	.param .u32 _Z6gatherI6__halfEvPT_PxS2_iiiii_param_3,
	.param .u32 _Z6gatherI6__halfEvPT_PxS2_iiiii_param_4,
	.param .u32 _Z6gatherI6__halfEvPT_PxS2_iiiii_param_5,
	.param .u32 _Z6gatherI6__halfEvPT_PxS2_iiiii_param_6,
	.param .u32 _Z6gatherI6__halfEvPT_PxS2_iiiii_param_7
)
{
	.reg .pred 	%p<23>;
	.reg .b16 	%rs<7>;
	.reg .b32 	%r<88>;
	.reg .b32 	%f<5>;
	.reg .b64 	%rd<31>;

	ld.param.u64 	%rd4, [_Z6gatherI6__halfEvPT_PxS2_iiiii_param_0];
	ld.param.u64 	%rd5, [_Z6gatherI6__halfEvPT_PxS2_iiiii_param_1];
	ld.param.u64 	%rd6, [_Z6gatherI6__halfEvPT_PxS2_iiiii_param_2];
	ld.param.u32 	%r35, [_Z6gatherI6__halfEvPT_PxS2_iiiii_param_3];
	ld.param.u32 	%r36, [_Z6gatherI6__halfEvPT_PxS2_iiiii_param_4];
	ld.param.u32 	%r37, [_Z6gatherI6__halfEvPT_PxS2_iiiii_param_5];
	ld.param.u32 	%r38, [_Z6gatherI6__halfEvPT_PxS2_iiiii_param_6];
	ld.param.u32 	%r39, [_Z6gatherI6__halfEvPT_PxS2_iiiii_param_7];
	cvta.to.global.u64 	%rd1, %rd6;
	cvta.to.global.u64 	%rd2, %rd4;
	cvta.to.global.u64 	%rd3, %rd5;
	setp.eq.s32 	%p1, %r35, 1;
	@%p1 bra 	$L__BB1_13;
	setp.ne.s32 	%p2, %r35, 0;
	@%p2 bra 	$L__BB1_15;
	mov.u32 	%r58, %tid.z;
	mov.u32 	%r59, %ctaid.z;
	mov.u32 	%r60, %ntid.z;
	mad.lo.s32 	%r1, %r59, %r60, %r58;
	mov.u32 	%r61, %tid.y;
	mov.u32 	%r62, %ctaid.y;
	mov.u32 	%r63, %ntid.y;
	mad.lo.s32 	%r64, %r62, %r63, %r61;
	mov.u32 	%r3, %tid.x;
	mov.u32 	%r65, %ctaid.x;
	mov.u32 	%r66, %ntid.x;
	mad.lo.s32 	%r67, %r65, %r66, %r3;
	shl.b32 	%r4, %r67, 2;
	setp.ge.s32 	%p10, %r1, %r38;
	setp.ge.s32 	%p11, %r64, %r39;
	or.pred  	%p12, %p10, %p11;
	setp.ge.s32 	%p13, %r4, %r37;
	or.pred  	%p14, %p13, %p12;
	@%p14 bra 	$L__BB1_15;
	setp.ne.s32 	%p15, %r3, 0;
	@%p15 bra 	$L__BB1_5;
	mad.lo.s32 	%r69, %r39, %r1, %r64;
	mul.wide.u32 	%rd17, %r69, 8;
	add.s64 	%rd18, %rd3, %rd17;
	ld.global.u32 	%r80, [%rd18];
$L__BB1_5:
	shfl.sync.idx.b32	%r7|%p16, %r80, 0, 31, -1;
	add.s32 	%r70, %r4, 4;
	setp.le.s32 	%p17, %r70, %r37;
	@%p17 bra 	$L__BB1_16;
	sub.s32 	%r8, %r37, %r4;
	setp.lt.s32 	%p18, %r8, 1;
	@%p18 bra 	$L__BB1_15;
	mad.lo.s32 	%r75, %r39, %r1, %r64;
	mul.lo.s32 	%r9, %r75, %r37;
	mul.lo.s32 	%r10, %r7, %r37;
	and.b32  	%r11, %r37, 3;
	sub.s32 	%r76, %r4, %r37;
	setp.gt.u32 	%p19, %r76, -4;
	mov.b32 	%r84, 0;
	@%p19 bra 	$L__BB1_10;
	sub.s32 	%r84, %r8, %r11;
	add.s32 	%r77, %r4, %r11;
	sub.s32 	%r83, %r77, %r37;
	add.s32 	%r81, %r9, %r4;
	add.s32 	%r82, %r10, %r4;
$L__BB1_9:
	mul.wide.s32 	%rd23, %r81, 2;
	add.s64 	%rd24, %rd1, %rd23;
	mul.wide.s32 	%rd25, %r82, 2;
	add.s64 	%rd26, %rd2, %rd25;
	ld.global.u16 	%rs2, [%rd26];
	st.global.u16 	[%rd24], %rs2;
	ld.global.u16 	%rs3, [%rd26+2];
	st.global.u16 	[%rd24+2], %rs3;
	ld.global.u16 	%rs4, [%rd26+4];
	st.global.u16 	[%rd24+4], %rs4;
	ld.global.u16 	%rs5, [%rd26+6];
	st.global.u16 	[%rd24+6], %rs5;
	add.s32 	%r83, %r83, 4;
	add.s32 	%r82, %r82, 4;
	add.s32 	%r81, %r81, 4;
	setp.eq.s32 	%p20, %r83, 0;
	@%p20 bra 	$L__BB1_10;
	bra.uni 	$L__BB1_9;
$L__BB1_10:
	setp.eq.s32 	%p21, %r11, 0;
	@%p21 bra 	$L__BB1_15;
	add.s32 	%r78, %r84, %r10;
	add.s32 	%r87, %r78, %r4;
	add.s32 	%r79, %r84, %r9;
	add.s32 	%r86, %r79, %r4;
	neg.s32 	%r85, %r11;
$L__BB1_12:
	.pragma "nounroll";
	mul.wide.s32 	%rd27, %r87, 2;
	add.s64 	%rd28, %rd2, %rd27;
	mul.wide.s32 	%rd29, %r86, 2;
	add.s64 	%rd30, %rd1, %rd29;
	ld.global.u16 	%rs6, [%rd28];
	st.global.u16 	[%rd30], %rs6;
	add.s32 	%r87, %r87, 1;
	add.s32 	%r86, %r86, 1;
	add.s32 	%r85, %r85, 1;
	setp.ne.s32 	%p22, %r85, 0;
	@%p22 bra 	$L__BB1_12;
	bra.uni 	$L__BB1_15;
$L__BB1_13:
	mov.u32 	%r40, %tid.z;
	mov.u32 	%r41, %ctaid.z;
	mov.u32 	%r42, %ntid.z;
	mad.lo.s32 	%r22, %r41, %r42, %r40;
	mov.u32 	%r43, %tid.y;
	mov.u32 	%r44, %ctaid.y;
	mov.u32 	%r45, %ntid.y;
	mad.lo.s32 	%r46, %r44, %r45, %r43;
	mov.u32 	%r47, %tid.x;
	mov.u32 	%r48, %ctaid.x;
	mov.u32 	%r49, %ntid.x;
	mad.lo.s32 	%r24, %r48, %r49, %r47;
	setp.ge.s32 	%p3, %r22, %r36;
	setp.ge.s32 	%p4, %r46, %r38;
	or.pred  	%p5, %p3, %p4;
	setp.ge.s32 	%p6, %r24, %r39;
	or.pred  	%p7, %p5, %p6;
	@%p7 bra 	$L__BB1_15;
	mad.lo.s32 	%r54, %r39, %r46, %r24;
	mul.wide.s32 	%rd9, %r54, 8;
	add.s64 	%rd10, %rd3, %rd9;
	ld.global.u64 	%rd7, [%rd10];
	// begin inline asm
	mov.b64 {%r50,%r51}, %rd7;
	// end inline asm
	shfl.sync.idx.b32	%r53|%p8, %r51, 0, 31, -1;
	shfl.sync.idx.b32	%r52|%p9, %r50, 0, 31, -1;
	// begin inline asm
	mov.b64 %rd8, {%r52,%r53};
	// end inline asm
	mul.lo.s32 	%r55, %r38, %r22;
	mad.lo.s32 	%r56, %r55, %r39, %r54;
	mul.wide.s32 	%rd11, %r56, 2;
	add.s64 	%rd12, %rd1, %rd11;
	mul.lo.s32 	%r57, %r37, %r22;
	cvt.s64.s32 	%rd13, %r57;
	add.s64 	%rd14, %rd8, %rd13;
	shl.b64 	%rd15, %rd14, 1;
	add.s64 	%rd16, %rd2, %rd15;
	ld.global.u16 	%rs1, [%rd16];
	st.global.u16 	[%rd12], %rs1;
$L__BB1_15:
	ret;
$L__BB1_16:
	mad.lo.s32 	%r71, %r39, %r1, %r64;
	mad.lo.s32 	%r72, %r71, %r37, %r4;
	mul.wide.s32 	%rd19, %r72, 2;
	add.s64 	%rd20, %rd1, %rd19;
	mad.lo.s32 	%r73, %r7, %r37, %r4;
	mul.wide.s32 	%rd21, %r73, 2;
	add.s64 	%rd22, %rd2, %rd21;
	ld.global.v4.f32 	{%f1, %f2, %f3, %f4}, [%rd22];
	st.global.v4.f32 	[%rd20], {%f1, %f2, %f3, %f4};
	bra.uni 	$L__BB1_15;

}


// ===== COMPILED SASS (sm_100) =====

	.target	sm_100

	.elftype	@"ET_EXEC"


//--------------------- .note.nv.tkinfo           --------------------------
	.section	.note.nv.tkinfo,"",@"SHT_NOTE"
	.sectionflags	@"SHF_NOTE_NV_TKINFO"
	.tkinfo
        /*0018*/ 	.word	0x00000002
        /*0030*/ 	.string	""
        /*0030*/ 	.string	"ptxas"
        /*0030*/ 	.string	"Cuda compilation tools, release 13.0, V13.0.88"
        /*0030*/ 	.string	"Build cuda_13.0.r13.0/compiler.36424714_0"
        /*0030*/ 	.string	"-arch sm_100 -m 64 "



//--------------------- .note.nv.cuinfo           --------------------------
	.section	.note.nv.cuinfo,"",@"SHT_NOTE"
	.sectionflags	@"SHF_NOTE_NV_CUINFO"
        /*0018*/ 	.short	0x0002
        /*001a*/ 	.short	0x0064
        /*001c*/ 	.short	0x0082
	.zero		2


//--------------------- .nv.info                  --------------------------
	.section	.nv.info,"",@"SHT_CUDA_INFO"
	.align	4


	//----- nvinfo : EIATTR_REGCOUNT
	.align		4
        /*0000*/ 	.byte	0x04, 0x2f
        /*0002*/ 	.short	(.L_1 - .L_0)
	.align		4
.L_0:
        /*0004*/ 	.word	index@(_Z6gatherIfEvPT_PxS1_iiiii)
        /*0008*/ 	.word	0x0000001e


	//----- nvinfo : EIATTR_FRAME_SIZE
	.align		4
.L_1:
        /*000c*/ 	.byte	0x04, 0x11
        /*000e*/ 	.short	(.L_3 - .L_2)
	.align		4
.L_2:
        /*0010*/ 	.word	index@(_Z6gatherIfEvPT_PxS1_iiiii)
        /*0014*/ 	.word	0x00000000


	//----- nvinfo : EIATTR_REGCOUNT
	.align		4
.L_3:
        /*0018*/ 	.byte	0x04, 0x2f
        /*001a*/ 	.short	(.L_5 - .L_4)
	.align		4
.L_4:
        /*001c*/ 	.word	index@(_Z6gatherI6__halfEvPT_PxS2_iiiii)
        /*0020*/ 	.word	0x0000001e


	//----- nvinfo : EIATTR_FRAME_SIZE
	.align		4
.L_5:
        /*0024*/ 	.byte	0x04, 0x11
        /*0026*/ 	.short	(.L_7 - .L_6)
	.align		4
.L_6:
        /*0028*/ 	.word	index@(_Z6gatherI6__halfEvPT_PxS2_iiiii)
        /*002c*/ 	.word	0x00000000


	//----- nvinfo : EIATTR_MIN_STACK_SIZE
	.align		4
.L_7:
        /*0030*/ 	.byte	0x04, 0x12
        /*0032*/ 	.short	(.L_9 - .L_8)
	.align		4
.L_8:
        /*0034*/ 	.word	index@(_Z6gatherI6__halfEvPT_PxS2_iiiii)
        /*0038*/ 	.word	0x00000000


	//----- nvinfo : EIATTR_MIN_STACK_SIZE
	.align		4
.L_9:
        /*003c*/ 	.byte	0x04, 0x12
        /*003e*/ 	.short	(.L_11 - .L_10)
	.align		4
.L_10:
        /*0040*/ 	.word	index@(_Z6gatherIfEvPT_PxS1_iiiii)
        /*0044*/ 	.word	0x00000000
.L_11:


//--------------------- .nv.compat                --------------------------
	.section	.nv.compat,"",@"SHT_CUDA_COMPAT_INFO"
	.align	4
        /*0000*/ 	.byte	0x02, 0x09, 0x00, 0x00, 0x02, 0x02, 0x01, 0x00, 0x02, 0x05, 0x05, 0x00, 0x03, 0x07, 0x01, 0x01
        /*0010*/ 	.byte	0x02, 0x03, 0x00, 0x00, 0x02, 0x06, 0x01, 0x00, 0x04, 0x0b, 0x08, 0x00, 0x09, 0x00, 0x00, 0x00
        /*0020*/ 	.byte	0x00, 0x00, 0x00, 0x00


//--------------------- .nv.info._Z6gatherI6__halfEvPT_PxS2_iiiii --------------------------
	.section	.nv.info._Z6gatherI6__halfEvPT_PxS2_iiiii,"",@"SHT_CUDA_INFO"
	.sectionflags	@""
	.align	4


	//----- nvinfo : EIATTR_CUDA_API_VERSION
	.align		4
        /*0000*/ 	.byte	0x04, 0x37
        /*0002*/ 	.short	(.L_13 - .L_12)
.L_12:
        /*0004*/ 	.word	0x00000082


	//----- nvinfo : EIATTR_KPARAM_INFO
	.align		4
.L_13:
        /*0008*/ 	.byte	0x04, 0x17
        /*000a*/ 	.short	(.L_15 - .L_14)
.L_14:
        /*000c*/ 	.word	0x00000000
        /*0010*/ 	.short	0x0007
        /*0012*/ 	.short	0x0028
        /*0014*/ 	.byte	0x00, 0xf0, 0x11, 0x00


	//----- nvinfo : EIATTR_KPARAM_INFO
	.align		4
.L_15:
        /*0018*/ 	.byte	0x04, 0x17
        /*001a*/ 	.short	(.L_17 - .L_16)
.L_16:
        /*001c*/ 	.word	0x00000000
        /*0020*/ 	.short	0x0006
        /*0022*/ 	.short	0x0024
        /*0024*/ 	.byte	0x00, 0xf0, 0x11, 0x00


	//----- nvinfo : EIATTR_KPARAM_INFO
	.align		4
.L_17:
        /*0028*/ 	.byte	0x04, 0x17
        /*002a*/ 	.short	(.L_19 - .L_18)
.L_18:
        /*002c*/ 	.word	0x00000000
        /*0030*/ 	.short	0x0005
        /*0032*/ 	.short	0x0020
        /*0034*/ 	.byte	0x00, 0xf0, 0x11, 0x00


	//----- nvinfo : EIATTR_KPARAM_INFO
	.align		4
.L_19:
        /*0038*/ 	.byte	0x04, 0x17
        /*003a*/ 	.short	(.L_21 - .L_20)
.L_20:
        /*003c*/ 	.word	0x00000000
        /*0040*/ 	.short	0x0004
        /*0042*/ 	.short	0x001c
        /*0044*/ 	.byte	0x00, 0xf0, 0x11, 0x00


	//----- nvinfo : EIATTR_KPARAM_INFO
	.align		4
.L_21:
        /*0048*/ 	.byte	0x04, 0x17
        /*004a*/ 	.short	(.L_23 - .L_22)
.L_22:
        /*004c*/ 	.word	0x00000000
        /*0050*/ 	.short	0x0003
        /*0052*/ 	.short	0x0018
        /*0054*/ 	.byte	0x00, 0xf0, 0x11, 0x00


	//----- nvinfo : EIATTR_KPARAM_INFO
	.align		4
.L_23:
        /*0058*/ 	.byte	0x04, 0x17
        /*005a*/ 	.short	(.L_25 - .L_24)
.L_24:
        /*005c*/ 	.word	0x00000000
        /*0060*/ 	.short	0x0002
        /*0062*/ 	.short	0x0010
        /*0064*/ 	.byte	0x00, 0xf5, 0x21, 0x00


	//----- nvinfo : EIATTR_KPARAM_INFO
	.align		4
.L_25:
        /*0068*/ 	.byte	0x04, 0x17
        /*006a*/ 	.short	(.L_27 - .L_26)
.L_26:
        /*006c*/ 	.word	0x00000000
        /*0070*/ 	.short	0x0001
        /*0072*/ 	.short	0x0008
        /*0074*/ 	.byte	0x00, 0xf5, 0x21, 0x00


	//----- nvinfo : EIATTR_KPARAM_INFO
	.align		4
.L_27:
        /*0078*/ 	.byte	0x04, 0x17
        /*007a*/ 	.short	(.L_29 - .L_28)
.L_28:
        /*007c*/ 	.word	0x00000000
        /*0080*/ 	.short	0x0000
        /*0082*/ 	.short	0x0000
        /*0084*/ 	.byte	0x00, 0xf5, 0x21, 0x00


	//----- nvinfo : EIATTR_SPARSE_MMA_MASK
	.align		4
.L_29:
        /*0088*/ 	.byte	0x03, 0x50
        /*008a*/ 	.short	0x0000


	//----- nvinfo : EIATTR_MAXREG_COUNT
	.align		4
        /*008c*/ 	.byte	0x03, 0x1b
        /*008e*/ 	.short	0x00ff


	//----- nvinfo : EIATTR_MERCURY_ISA_VERSION
	.align		4
        /*0090*/ 	.byte	0x03, 0x5f
        /*0092*/ 	.short	0x0101


	//----- nvinfo : EIATTR_COOP_GROUP_MASK_REGIDS
	.align		4
        /*0094*/ 	.byte	0x04, 0x29
        /*0096*/ 	.short	(.L_31 - .L_30)


	//   ....[0]....
.L_30:
        /*0098*/ 	.word	0xffffffff


	//   ....[1]....
        /*009c*/ 	.word	0xffffffff


	//   ....[2]....
        /*00a0*/ 	.word	0xffffffff


	//----- nvinfo : EIATTR_COOP_GROUP_INSTR_OFFSETS
	.align		4
.L_31:
        /*00a4*/ 	.byte	0x04, 0x28
        /*00a6*/ 	.short	(.L_33 - .L_32)


	//   ....[0]....
.L_32:
        /*00a8*/ 	.word	0x00000230


	//   ....[1]....
        /*00ac*/ 	.word	0x000007d0


	//   ....[2]....
        /*00b0*/ 	.word	0x000007e0


	//----- nvinfo : EIATTR_VRC_CTA_INIT_COUNT
	.align		4
.L_33:
        /*00b4*/ 	.byte	0x02, 0x4a
	.zero		1
	.zero		1


	//----- nvinfo : EIATTR_EXIT_INSTR_OFFSETS
	.align		4
        /*00b8*/ 	.byte	0x04, 0x1c
        /*00ba*/ 	.short	(.L_35 - .L_34)


	//   ....[0]....
.L_34:
        /*00bc*/ 	.word	0x00000060


	//   ....[1]....
        /*00c0*/ 	.word	0x00000190


	//   ....[2]....
        /*00c4*/ 	.word	0x00000280


	//   ....[3]....
        /*00c8*/ 	.word	0x00000470


	//   ....[4]....
        /*00cc*/ 	.word	0x00000580


	//   ....[5]....
        /*00d0*/ 	.word	0x00000620


	//   ....[6]....
        /*00d4*/ 	.word	0x00000750


	//   ....[7]....
        /*00d8*/ 	.word	0x00000890


	//----- nvinfo : EIATTR_CRS_STACK_SIZE
	.align		4
.L_35:
        /*00dc*/ 	.byte	0x04, 0x1e
        /*00de*/ 	.short	(.L_37 - .L_36)
.L_36:
        /*00e0*/ 	.word	0x00000000


	//----- nvinfo : EIATTR_CBANK_PARAM_SIZE
	.align		4
.L_37:
        /*00e4*/ 	.byte	0x03, 0x19
        /*00e6*/ 	.short	0x002c


	//----- nvinfo : EIATTR_PARAM_CBANK
	.align		4
        /*00e8*/ 	.byte	0x04, 0x0a
        /*00ea*/ 	.short	(.L_39 - .L_38)
	.align		4
.L_38:
        /*00ec*/ 	.word	index@(.nv.constant0._Z6gatherI6__halfEvPT_PxS2_iiiii)
        /*00f0*/ 	.short	0x0380
        /*00f2*/ 	.short	0x002c


	//----- nvinfo : EIATTR_SW_WAR
	.align		4
.L_39:
        /*00f4*/ 	.byte	0x04, 0x36
        /*00f6*/ 	.short	(.L_41 - .L_40)
.L_40:
        /*00f8*/ 	.word	0x00000008
.L_41:


//--------------------- .nv.info._Z6gatherIfEvPT_PxS1_iiiii --------------------------
	.section	.nv.info._Z6gatherIfEvPT_PxS1_iiiii,"",@"SHT_CUDA_INFO"
	.sectionflags	@""
	.align	4


	//----- nvinfo : EIATTR_CUDA_API_VERSION
	.align		4
        /*0000*/ 	.byte	0x04, 0x37
        /*0002*/ 	.short	(.L_43 - .L_42)
.L_42:
        /*0004*/ 	.word	0x00000082


	//----- nvinfo : EIATTR_KPARAM_INFO
	.align		4
.L_43:
        /*0008*/ 	.byte	0x04, 0x17
        /*000a*/ 	.short	(.L_45 - .L_44)
.L_44:
        /*000c*/ 	.word	0x00000000
        /*0010*/ 	.short	0x0007
        /*0012*/ 	.short	0x0028
        /*0014*/ 	.byte	0x00, 0xf0, 0x11, 0x00


	//----- nvinfo : EIATTR_KPARAM_INFO
	.align		4
.L_45:
        /*0018*/ 	.byte	0x04, 0x17
        /*001a*/ 	.short	(.L_47 - .L_46)
.L_46:
        /*001c*/ 	.word	0x00000000
        /*0020*/ 	.short	0x0006
        /*0022*/ 	.short	0x0024
        /*0024*/ 	.byte	0x00, 0xf0, 0x11, 0x00


	//----- nvinfo : EIATTR_KPARAM_INFO
	.align		4
.L_47:
        /*0028*/ 	.byte	0x04, 0x17
        /*002a*/ 	.short	(.L_49 - .L_48)
.L_48:
        /*002c*/ 	.word	0x00000000
        /*0030*/ 	.short	0x0005
        /*0032*/ 	.short	0x0020
        /*0034*/ 	.byte	0x00, 0xf0, 0x11, 0x00


	//----- nvinfo : EIATTR_KPARAM_INFO
	.align		4
.L_49:
        /*0038*/ 	.byte	0x04, 0x17
        /*003a*/ 	.short	(.L_51 - .L_50)
.L_50:
        /*003c*/ 	.word	0x00000000
        /*0040*/ 	.short	0x0004
        /*0042*/ 	.short	0x001c
        /*0044*/ 	.byte	0x00, 0xf0, 0x11, 0x00


	//----- nvinfo : EIATTR_KPARAM_INFO
	.align		4
.L_51:
        /*0048*/ 	.byte	0x04, 0x17
        /*004a*/ 	.short	(.L_53 - .L_52)
.L_52:
        /*004c*/ 	.word	0x00000000
        /*0050*/ 	.short	0x0003
        /*0052*/ 	.short	0x0018
        /*0054*/ 	.byte	0x00, 0xf0, 0x11, 0x00


	//----- nvinfo : EIATTR_KPARAM_INFO
	.align		4
.L_53:
        /*0058*/ 	.byte	0x04, 0x17
        /*005a*/ 	.short	(.L_55 - .L_54)
.L_54:
        /*005c*/ 	.word	0x00000000
        /*0060*/ 	.short	0x0002
        /*0062*/ 	.short	0x0010
        /*0064*/ 	.byte	0x00, 0xf5, 0x21, 0x00


	//----- nvinfo : EIATTR_KPARAM_INFO
	.align		4
.L_55:
        /*0068*/ 	.byte	0x04, 0x17
        /*006a*/ 	.short	(.L_57 - .L_56)
.L_56:
        /*006c*/ 	.word	0x00000000
        /*0070*/ 	.short	0x0001
        /*0072*/ 	.short	0x0008
        /*0074*/ 	.byte	0x00, 0xf5, 0x21, 0x00


	//----- nvinfo : EIATTR_KPARAM_INFO
	.align		4
.L_57:
        /*0078*/ 	.byte	0x04, 0x17
        /*007a*/ 	.short	(.L_59 - .L_58)
.L_58:
        /*007c*/ 	.word	0x00000000
        /*0080*/ 	.short	0x0000
        /*0082*/ 	.short	0x0000
        /*0084*/ 	.byte	0x00, 0xf5, 0x21, 0x00


	//----- nvinfo : EIATTR_SPARSE_MMA_MASK
	.align		4
.L_59:
        /*0088*/ 	.byte	0x03, 0x50
        /*008a*/ 	.short	0x0000


	//----- nvinfo : EIATTR_MAXREG_COUNT
	.align		4
        /*008c*/ 	.byte	0x03, 0x1b
        /*008e*/ 	.short	0x00ff


	//----- nvinfo : EIATTR_MERCURY_ISA_VERSION
	.align		4
        /*0090*/ 	.byte	0x03, 0x5f
        /*0092*/ 	.short	0x0101


	//----- nvinfo : EIATTR_COOP_GROUP_MASK_REGIDS
	.align		4
        /*0094*/ 	.byte	0x04, 0x29
        /*0096*/ 	.short	(.L_61 - .L_60)


	//   ....[0]....
.L_60:
        /*0098*/ 	.word	0xffffffff


	//   ....[1]....
        /*009c*/ 	.word	0xffffffff


	//   ....[2]....
        /*00a0*/ 	.word	0xffffffff


	//----- nvinfo : EIATTR_COOP_GROUP_INSTR_OFFSETS
	.align		4
.L_61:
        /*00a4*/ 	.byte	0x04, 0x28
        /*00a6*/ 	.short	(.L_63 - .L_62)


	//   ....[0]....
.L_62:
        /*00a8*/ 	.word	0x00000230


	//   ....[1]....
        /*00ac*/ 	.word	0x000007d0


	//   ....[2]....
        /*00b0*/ 	.word	0x000007e0


	//----- nvinfo : EIATTR_VRC_CTA_INIT_COUNT
	.align		4
.L_63:
        /*00b4*/ 	.byte	0x02, 0x4a
	.zero		1
	.zero		1


	//----- nvinfo : EIATTR_EXIT_INSTR_OFFSETS
	.align		4
        /*00b8*/ 	.byte	0x04, 0x1c
        /*00ba*/ 	.short	(.L_65 - .L_64)


	//   ....[0]....
.L_64:
        /*00bc*/ 	.word	0x00000060


	//   ....[1]....
        /*00c0*/ 	.word	0x00000190


	//   ....[2]....
        /*00c4*/ 	.word	0x00000280


	//   ....[3]....
        /*00c8*/ 	.word	0x00000470


	//   ....[4]....
        /*00cc*/ 	.word	0x00000580


	//   ....[5]....
        /*00d0*/ 	.word	0x00000620


	//   ....[6]....
        /*00d4*/ 	.word	0x00000750


	//   ....[7]....
        /*00d8*/ 	.word	0x00000890


	//----- nvinfo : EIATTR_CRS_STACK_SIZE
	.align		4
.L_65:
        /*00dc*/ 	.byte	0x04, 0x1e
        /*00de*/ 	.short	(.L_67 - .L_66)
.L_66:
        /*00e0*/ 	.word	0x00000000


	//----- nvinfo : EIATTR_CBANK_PARAM_SIZE
	.align		4
.L_67:
        /*00e4*/ 	.byte	0x03, 0x19
        /*00e6*/ 	.short	0x002c


	//----- nvinfo : EIATTR_PARAM_CBANK
	.align		4
        /*00e8*/ 	.byte	0x04, 0x0a
        /*00ea*/ 	.short	(.L_69 - .L_68)
	.align		4
.L_68:
        /*00ec*/ 	.word	index@(.nv.constant0._Z6gatherIfEvPT_PxS1_iiiii)
        /*00f0*/ 	.short	0x0380
        /*00f2*/ 	.short	0x002c


	//----- nvinfo : EIATTR_SW_WAR
	.align		4
.L_69:
        /*00f4*/ 	.byte	0x04, 0x36
        /*00f6*/ 	.short	(.L_71 - .L_70)
.L_70:
        /*00f8*/ 	.word	0x00000008
.L_71:


//--------------------- .nv.callgraph             --------------------------
	.section	.nv.callgraph,"",@"SHT_CUDA_CALLGRAPH"
	.align	4
	.sectionentsize	8
	.align		4
        /*0000*/ 	.word	0x00000000
	.align		4
        /*0004*/ 	.word	0xffffffff
	.align		4
        /*0008*/ 	.word	0x00000000
	.align		4
        /*000c*/ 	.word	0xfffffffe
	.align		4
        /*0010*/ 	.word	0x00000000
	.align		4
        /*0014*/ 	.word	0xfffffffd
	.align		4
        /*0018*/ 	.word	0x00000000
	.align		4
        /*001c*/ 	.word	0xfffffffc


//--------------------- .text._Z6gatherI6__halfEvPT_PxS2_iiiii --------------------------
	.section	.text._Z6gatherI6__halfEvPT_PxS2_iiiii,"ax",@progbits
	.align	128
        .global         _Z6gatherI6__halfEvPT_PxS2_iiiii
        .type           _Z6gatherI6__halfEvPT_PxS2_iiiii,@function
        .size           _Z6gatherI6__halfEvPT_PxS2_iiiii,(.L_x_18 - _Z6gatherI6__halfEvPT_PxS2_iiiii)
        .other          _Z6gatherI6__halfEvPT_PxS2_iiiii,@"STO_CUDA_ENTRY STV_DEFAULT"
_Z6gatherI6__halfEvPT_PxS2_iiiii:
.text._Z6gatherI6__halfEvPT_PxS2_iiiii:
[----:B------:R-:W-:Y:S01]  /*0000*/  LDC R1, c[0x0][0x37c] ;  /* 0x0000df00ff017b82 */ /* 0x000fe20000000800 */
[----:B------:R-:W0:Y:S01]  /*0010*/  LDCU UR6, c[0x0][0x398] ;  /* 0x00007300ff0677ac */ /* 0x000e220008000800 */
[----:B------:R-:W1:Y:S01]  /*0020*/  LDCU.64 UR4, c[0x0][0x358] ;  /* 0x00006b00ff0477ac */ /* 0x000e620008000a00 */
[----:B0-----:R-:W-:-:S09]  /*0030*/  UISETP.NE.AND UP0, UPT, UR6, 0x1, UPT ;  /* 0x000000010600788c */ /* 0x001fd2000bf05270 */
[----:B-1----:R-:W-:Y:S05]  /*0040*/  BRA.U !UP0, `(.L_x_0) ;  /* 0x0000000508787547 */ /* 0x002fea000b800000 */
[----:B------:R-:W-:-:S13]  /*0050*/  ISETP.NE.AND P0, PT, RZ, UR6, PT ;  /* 0x00000006ff007c0c */ /* 0x000fda000bf05270 */
[----:B------:R-:W-:Y:S05]  /*0060*/  @P0 EXIT ;  /* 0x000000000000094d */ /* 0x000fea0003800000 */
[----:B------:R-:W0:Y:S01]  /*0070*/  S2R R8, SR_TID.Y ;  /* 0x0000000000087919 */ /* 0x000e220000002200 */
[----:B------:R-:W1:Y:S01]  /*0080*/  LDC R0, c[0x0][0x368] ;  /* 0x0000da00ff007b82 */ /* 0x000e620000000800 */
[----:B------:R-:W2:Y:S01]  /*0090*/  LDCU UR9, c[0x0][0x3a8] ;  /* 0x00007500ff0977ac */ /* 0x000ea20008000800 */
[----:B------:R-:W1:Y:S01]  /*00a0*/  S2R R9, SR_TID.Z ;  /* 0x0000000000097919 */ /* 0x000e620000002300 */
[----:B------:R-:W3:Y:S05]  /*00b0*/  S2R R4, SR_TID.X ;  /* 0x0000000000047919 */ /* 0x000eea0000002100 */
[----:B------:R-:W0:Y:S08]  /*00c0*/  S2UR UR7, SR_CTAID.Y ;  /* 0x00000000000779c3 */ /* 0x000e300000002600 */
[----:B------:R-:W0:Y:S08]  /*00d0*/  LDC R5, c[0x0][0x364] ;  /* 0x0000d900ff057b82 */ /* 0x000e300000000800 */
[----:B------:R-:W1:Y:S08]  /*00e0*/  S2UR UR6, SR_CTAID.Z ;  /* 0x00000000000679c3 */ /* 0x000e700000002700 */
[----:B------:R-:W3:Y:S08]  /*00f0*/  S2UR UR8, SR_CTAID.X ;  /* 0x00000000000879c3 */ /* 0x000ef00000002500 */
[----:B------:R-:W3:Y:S01]  /*0100*/  LDC R7, c[0x0][0x360] ;  /* 0x0000d800ff077b82 */ /* 0x000ee20000000800 */
[----:B0-----:R-:W-:-:S05]  /*0110*/  IMAD R8, R5, UR7, R8 ;  /* 0x0000000705087c24 */ /* 0x001fca000f8e0208 */
[----:B--2---:R-:W-:Y:S02]  /*0120*/  ISETP.GE.AND P0, PT, R8, UR9, PT ;  /* 0x0000000908007c0c */ /* 0x004fe4000bf06270 */
[----:B------:R-:W0:Y:S01]  /*0130*/  LDC.64 R2, c[0x0][0x3a0] ;  /* 0x0000e800ff027b82 */ /* 0x000e220000000a00 */
[----:B-1----:R-:W-:Y:S02]  /*0140*/  IMAD R9, R0, UR6, R9 ;  /* 0x0000000600097c24 */ /* 0x002fe4000f8e0209 */
[----:B---3--:R-:W-:-:S03]  /*0150*/  IMAD R0, R7, UR8, R4 ;  /* 0x0000000807007c24 */ /* 0x008fc6000f8e0204 */
[----:B0-----:R-:W-:Y:S02]  /*0160*/  ISETP.GE.OR P0, PT, R9, R3, P0 ;  /* 0x000000030900720c */ /* 0x001fe40000706670 */
[----:B------:R-:W-:-:S04]  /*0170*/  SHF.L.U32 R3, R0, 0x2, RZ ;  /* 0x0000000200037819 */ /* 0x000fc800000006ff */
[----:B------:R-:W-:-:S13]  /*0180*/  ISETP.GE.OR P0, PT, R3, R2, P0 ;  /* 0x000000020300720c */ /* 0x000fda0000706670 */
[----:B------:R-:W-:Y:S05]  /*0190*/  @P0 EXIT ;  /* 0x000000000000094d */ /* 0x000fea0003800000 */
[----:B------:R-:W-:Y:S01]  /*01a0*/  ISETP.NE.AND P0, PT, R4, RZ, PT ;  /* 0x000000ff0400720c */ /* 0x000fe20003f05270 */
[----:B------:R-:W-:-:S12]  /*01b0*/  BSSY.RECONVERGENT B0, `(.L_x_1) ;  /* 0x0000006000007945 */ /* 0x000fd80003800200 */
[----:B------:R-:W-:Y:S05]  /*01c0*/  @P0 BRA `(.L_x_2) ;  /* 0x0000000000100947 */ /* 0x000fea0003800000 */
[----:B------:R-:W0:Y:S01]  /*01d0*/  LDC.64 R4, c[0x0][0x388] ;  /* 0x0000e200ff047b82 */ /* 0x000e220000000a00 */
[----:B------:R-:W-:-:S04]  /*01e0*/  IMAD R7, R9, UR9, R8 ;  /* 0x0000000909077c24 */ /* 0x000fc8000f8e0208 */
[----:B0-----:R-:W-:-:S06]  /*01f0*/  IMAD.WIDE.U32 R4, R7, 0x8, R4 ;  /* 0x0000000807047825 */ /* 0x001fcc00078e0004 */
[----:B------:R0:W5:Y:S02]  /*0200*/  LDG.E R4, desc[UR4][R4.64] ;  /* 0x0000000404047981 */ /* 0x000164000c1e1900 */
.L_x_2:
[----:B------:R-:W-:Y:S05]  /*0210*/  BSYNC.RECONVERGENT B0 ;  /* 0x0000000000007941 */ /* 0x000fea0003800200 */
.L_x_1:
[----:B0-----:R-:W-:Y:S01]  /*0220*/  IADD3 R5, PT, PT, R3, 0x4, RZ ;  /* 0x0000000403057810 */ /* 0x001fe20007ffe0ff */
[----:B-----5:R0:W1:Y:S03]  /*0230*/  SHFL.IDX PT, R13, R4, RZ, 0x1f ;  /* 0x00001fff040d7589 */ /* 0x02006600000e0000 */
[----:B------:R-:W-:-:S13]  /*0240*/  ISETP.GT.AND P0, PT, R5, R2, PT ;  /* 0x000000020500720c */ /* 0x000fda0003f04270 */
[----:B0-----:R-:W-:Y:S05]  /*0250*/  @!P0 BRA `(.L_x_3) ;  /* 0x0000000000cc8947 */ /* 0x001fea0003800000 */
[----:B------:R-:W-:-:S04]  /*0260*/  IADD3 R11, PT, PT, -R3, R2, RZ ;  /* 0x00000002030b7210 */ /* 0x000fc80007ffe1ff */
[----:B------:R-:W-:-:S13]  /*0270*/  ISETP.GE.AND P0, PT, R11, 0x1, PT ;  /* 0x000000010b00780c */ /* 0x000fda0003f06270 */
[----:B------:R-:W-:Y:S05]  /*0280*/  @!P0 EXIT ;  /* 0x000000000000894d */ /* 0x000fea0003800000 */
[----:B------:R-:W-:Y:S01]  /*0290*/  IADD3 R4, PT, PT, R3, -R2, RZ ;  /* 0x8000000203047210 */ /* 0x000fe20007ffe0ff */
[----:B------:R-:W-:Y:S01]  /*02a0*/  BSSY.RECONVERGENT B0, `(.L_x_4) ;  /* 0x000001c000007945 */ /* 0x000fe20003800200 */
[----:B------:R-:W-:Y:S01]  /*02b0*/  LOP3.LUT R0, R2, 0x3, RZ, 0xc0, !PT ;  /* 0x0000000302007812 */ /* 0x000fe200078ec0ff */
[----:B------:R-:W-:Y:S01]  /*02c0*/  IMAD R14, R9, UR9, R8 ;  /* 0x00000009090e7c24 */ /* 0x000fe2000f8e0208 */
[----:B------:R-:W-:Y:S01]  /*02d0*/  ISETP.GT.U32.AND P1, PT, R4, -0x4, PT ;  /* 0xfffffffc0400780c */ /* 0x000fe20003f24070 */
[----:B------:R-:W-:Y:S01]  /*02e0*/  IMAD.MOV.U32 R15, RZ, RZ, RZ ;  /* 0x000000ffff0f7224 */ /* 0x000fe200078e00ff */
[----:B------:R-:W-:-:S11]  /*02f0*/  ISETP.NE.AND P0, PT, R0, RZ, PT ;  /* 0x000000ff0000720c */ /* 0x000fd60003f05270 */
[----:B------:R-:W-:Y:S05]  /*0300*/  @P1 BRA `(.L_x_5) ;  /* 0x0000000000541947 */ /* 0x000fea0003800000 */
[----:B------:R-:W0:Y:S01]  /*0310*/  LDC.64 R4, c[0x0][0x390] ;  /* 0x0000e400ff047b82 */ /* 0x000e220000000a00 */
[----:B------:R-:W-:Y:S01]  /*0320*/  IADD3 R15, PT, PT, R11, -R0, RZ ;  /* 0x800000000b0f7210 */ /* 0x000fe20007ffe0ff */
[-CC-:B------:R-:W-:Y:S01]  /*0330*/  IMAD R17, R14, R2.reuse, R3.reuse ;  /* 0x000000020e117224 */ /* 0x180fe200078e0203 */
[-C--:B------:R-:W-:Y:S01]  /*0340*/  IADD3 R12, PT, PT, R3, -R2.reuse, R0 ;  /* 0x80000002030c7210 */ /* 0x080fe20007ffe000 */
[----:B-1----:R-:W-:-:S04]  /*0350*/  IMAD R19, R13, R2, R3 ;  /* 0x000000020d137224 */ /* 0x002fc800078e0203 */
[----:B------:R-:W1:Y:S03]  /*0360*/  LDC.64 R6, c[0x0][0x380] ;  /* 0x0000e000ff067b82 */ /* 0x000e660000000a00 */
.L_x_6:
[----:B-1----:R-:W-:-:S05]  /*0370*/  IMAD.WIDE R10, R19, 0x2, R6 ;  /* 0x00000002130a7825 */ /* 0x002fca00078e0206 */
[----:B--2---:R-:W2:Y:S01]  /*0380*/  LDG.E.U16 R21, desc[UR4][R10.64] ;  /* 0x000000040a157981 */ /* 0x004ea2000c1e1500 */
[----:B0-----:R-:W-:-:S05]  /*0390*/  IMAD.WIDE R8, R17, 0x2, R4 ;  /* 0x0000000211087825 */ /* 0x001fca00078e0204 */
[----:B--2---:R2:W-:Y:S04]  /*03a0*/  STG.E.U16 desc[UR4][R8.64], R21 ;  /* 0x0000001508007986 */ /* 0x0045e8000c101504 */
[----:B------:R-:W3:Y:S04]  /*03b0*/  LDG.E.U16 R23, desc[UR4][R10.64+0x2] ;  /* 0x000002040a177981 */ /* 0x000ee8000c1e1500 */
[----:B---3--:R2:W-:Y:S04]  /*03c0*/  STG.E.U16 desc[UR4][R8.64+0x2], R23 ;  /* 0x0000021708007986 */ /* 0x0085e8000c101504 */
[----:B------:R-:W3:Y:S04]  /*03d0*/  LDG.E.U16 R25, desc[UR4][R10.64+0x4] ;  /* 0x000004040a197981 */ /* 0x000ee8000c1e1500 */
[----:B---3--:R2:W-:Y:S04]  /*03e0*/  STG.E.U16 desc[UR4][R8.64+0x4], R25 ;  /* 0x0000041908007986 */ /* 0x0085e8000c101504 */
[----:B------:R-:W3:Y:S01]  /*03f0*/  LDG.E.U16 R27, desc[UR4][R10.64+0x6] ;  /* 0x000006040a1b7981 */ /* 0x000ee2000c1e1500 */
[----:B------:R-:W-:Y:S01]  /*0400*/  IADD3 R12, PT, PT, R12, 0x4, RZ ;  /* 0x000000040c0c7810 */ /* 0x000fe20007ffe0ff */
[----:B------:R-:W-:Y:S01]  /*0410*/  VIADD R17, R17, 0x4 ;  /* 0x0000000411117836 */ /* 0x000fe20000000000 */
[----:B------:R-:W-:-:S02]  /*0420*/  IADD3 R19, PT, PT, R19, 0x4, RZ ;  /* 0x0000000413137810 */ /* 0x000fc40007ffe0ff */
[----:B------:R-:W-:Y:S01]  /*0430*/  ISETP.NE.AND P1, PT, R12, RZ, PT ;  /* 0x000000ff0c00720c */ /* 0x000fe20003f25270 */
[----:B---3--:R2:W-:-:S12]  /*0440*/  STG.E.U16 desc[UR4][R8.64+0x6], R27 ;  /* 0x0000061b08007986 */ /* 0x0085d8000c101504 */
[----:B------:R-:W-:Y:S05]  /*0450*/  @P1 BRA `(.L_x_6) ;  /* 0xfffffffc00c41947 */ /* 0x000fea000383ffff */
.L_x_5:
[----:B------:R-:W-:Y:S05]  /*0460*/  BSYNC.RECONVERGENT B0 ;  /* 0x0000000000007941 */ /* 0x000fea0003800200 */
.L_x_4:
[----:B------:R-:W-:Y:S05]  /*0470*/  @!P0 EXIT ;  /* 0x000000000000894d */ /* 0x000fea0003800000 */
[----:B------:R-:W0:Y:S01]  /*0480*/  LDC.64 R4, c[0x0][0x390] ;  /* 0x0000e400ff047b82 */ /* 0x000e220000000a00 */
[-CC-:B-12---:R-:W-:Y:S02]  /*0490*/  IMAD R8, R13, R2.reuse, R15.reuse ;  /* 0x000000020d087224 */ /* 0x186fe400078e020f */
[----:B------:R-:W-:Y:S02]  /*04a0*/  IMAD R2, R14, R2, R15 ;  /* 0x000000020e027224 */ /* 0x000fe400078e020f */
[----:B------:R-:W-:Y:S01]  /*04b0*/  IMAD.MOV R0, RZ, RZ, -R0 ;  /* 0x000000ffff007224 */ /* 0x000fe200078e0a00 */
[C---:B------:R-:W-:Y:S02]  /*04c0*/  IADD3 R11, PT, PT, R3.reuse, R8, RZ ;  /* 0x00000008030b7210 */ /* 0x040fe40007ffe0ff */
[----:B------:R-:W1:Y:S01]  /*04d0*/  LDC.64 R6, c[0x0][0x380] ;  /* 0x0000e000ff067b82 */ /* 0x000e620000000a00 */
[----:B------:R-:W-:-:S07]  /*04e0*/  IADD3 R13, PT, PT, R3, R2, RZ ;  /* 0x00000002030d7210 */ /* 0x000fce0007ffe0ff */
.L_x_7:
[----:B-12---:R-:W-:-:S06]  /*04f0*/  IMAD.WIDE R2, R11, 0x2, R6 ;  /* 0x000000020b027825 */ /* 0x006fcc00078e0206 */
[----:B------:R-:W2:Y:S01]  /*0500*/  LDG.E.U16 R3, desc[UR4][R2.64] ;  /* 0x0000000402037981 */ /* 0x000ea2000c1e1500 */
[----:B0-----:R-:W-:Y:S01]  /*0510*/  IMAD.WIDE R8, R13, 0x2, R4 ;  /* 0x000000020d087825 */ /* 0x001fe200078e0204 */
[----:B------:R-:W-:Y:S02]  /*0520*/  IADD3 R0, PT, PT, R0, 0x1, RZ ;  /* 0x0000000100007810 */ /* 0x000fe40007ffe0ff */
[----:B------:R-:W-:Y:S02]  /*0530*/  IADD3 R11, PT, PT, R11, 0x1, RZ ;  /* 0x000000010b0b7810 */ /* 0x000fe40007ffe0ff */
[----:B------:R-:W-:Y:S02]  /*0540*/  ISETP.NE.AND P0, PT, R0, RZ, PT ;  /* 0x000000ff0000720c */ /* 0x000fe40003f05270 */
[----:B------:R-:W-:Y:S01]  /*0550*/  IADD3 R13, PT, PT, R13, 0x1, RZ ;  /* 0x000000010d0d7810 */ /* 0x000fe20007ffe0ff */
[----:B--2---:R2:W-:Y:S10]  /*0560*/  STG.E.U16 desc[UR4][R8.64], R3 ;  /* 0x0000000308007986 */ /* 0x0045f4000c101504 */
[----:B------:R-:W-:Y:S05]  /*0570*/  @P0 BRA `(.L_x_7) ;  /* 0xfffffffc00dc0947 */ /* 0x000fea000383ffff */
[----:B------:R-:W-:Y:S05]  /*0580*/  EXIT ;  /* 0x000000000000794d */ /* 0x000fea0003800000 */
.L_x_3:
[----:B------:R-:W0:Y:S01]  /*0590*/  LDC.64 R4, c[0x0][0x380] ;  /* 0x0000e000ff047b82 */ /* 0x000e220000000a00 */
[----:B-1----:R-:W-:-:S07]  /*05a0*/  IMAD R13, R13, R2, R3 ;  /* 0x000000020d0d7224 */ /* 0x002fce00078e0203 */
[----:B------:R-:W1:Y:S01]  /*05b0*/  LDC.64 R10, c[0x0][0x390] ;  /* 0x0000e400ff0a7b82 */ /* 0x000e620000000a00 */
[----:B0-----:R-:W-:-:S06]  /*05c0*/  IMAD.WIDE R4, R13, 0x2, R4 ;  /* 0x000000020d047825 */ /* 0x001fcc00078e0204 */
[----:B------:R-:W2:Y:S01]  /*05d0*/  LDG.E.128 R4, desc[UR4][R4.64] ;  /* 0x0000000404047981 */ /* 0x000ea2000c1e1d00 */
[----:B------:R-:W-:-:S04]  /*05e0*/  IMAD R8, R9, UR9, R8 ;  /* 0x0000000909087c24 */ /* 0x000fc8000f8e0208 */
[----:B------:R-:W-:-:S04]  /*05f0*/  IMAD R3, R8, R2, R3 ;  /* 0x0000000208037224 */ /* 0x000fc800078e0203 */
[----:B-1----:R-:W-:-:S05]  /*0600*/  IMAD.WIDE R2, R3, 0x2, R10 ;  /* 0x0000000203027825 */ /* 0x002fca00078e020a */
[----:B--2---:R-:W-:Y:S01]  /*0610*/  STG.E.128 desc[UR4][R2.64], R4 ;  /* 0x0000000402007986 */ /* 0x004fe2000c101d04 */
[----:B------:R-:W-:Y:S05]  /*0620*/  EXIT ;  /* 0x000000000000794d */ /* 0x000fea0003800000 */
.L_x_0:
[----:B------:R-:W0:Y:S01]  /*0630*/  S2R R7, SR_TID.Y ;  /* 0x0000000000077919 */ /* 0x000e220000002200 */
[----:B------:R-:W1:Y:S01]  /*0640*/  LDC R0, c[0x0][0x368] ;  /* 0x0000da00ff007b82 */ /* 0x000e620000000800 */
[----:B------:R-:W2:Y:S01]  /*0650*/  LDCU UR10, c[0x0][0x3a4] ;  /* 0x00007480ff0a77ac */ /* 0x000ea20008000800 */
[----:B------:R-:W1:Y:S01]  /*0660*/  S2R R3, SR_TID.Z ;  /* 0x0000000000037919 */ /* 0x000e620000002300 */
[----:B------:R-:W3:Y:S01]  /*0670*/  LDCU UR6, c[0x0][0x39c] ;  /* 0x00007380ff0677ac */ /* 0x000ee20008000800 */
[----:B------:R-:W4:Y:S04]  /*0680*/  S2R R2, SR_TID.X ;  /* 0x0000000000027919 */ /* 0x000f280000002100 */
[----:B------:R-:W0:Y:S01]  /*0690*/  S2UR UR8, SR_CTAID.Y ;  /* 0x00000000000879c3 */ /* 0x000e220000002600 */
[----:B------:R-:W5:Y:S07]  /*06a0*/  LDCU UR11, c[0x0][0x3a8] ;  /* 0x00007500ff0b77ac */ /* 0x000f6e0008000800 */
[----:B------:R-:W0:Y:S08]  /*06b0*/  LDC R4, c[0x0][0x364] ;  /* 0x0000d900ff047b82 */ /* 0x000e300000000800 */
[----:B------:R-:W1:Y:S08]  /*06c0*/  S2UR UR7, SR_CTAID.Z ;  /* 0x00000000000779c3 */ /* 0x000e700000002700 */
[----:B------:R-:W4:Y:S08]  /*06d0*/  S2UR UR9, SR_CTAID.X ;  /* 0x00000000000979c3 */ /* 0x000f300000002500 */
[----:B------:R-:W4:Y:S01]  /*06e0*/  LDC R5, c[0x0][0x360] ;  /* 0x0000d800ff057b82 */ /* 0x000f220000000800 */
[----:B0-----:R-:W-:-:S05]  /*06f0*/  IMAD R4, R4, UR8, R7 ;  /* 0x0000000804047c24 */ /* 0x001fca000f8e0207 */
[----:B--2---:R-:W-:Y:S01]  /*0700*/  ISETP.GE.AND P0, PT, R4, UR10, PT ;  /* 0x0000000a04007c0c */ /* 0x004fe2000bf06270 */
[----:B-1----:R-:W-:-:S05]  /*0710*/  IMAD R0, R0, UR7, R3 ;  /* 0x0000000700007c24 */ /* 0x002fca000f8e0203 */
[----:B---3--:R-:W-:Y:S01]  /*0720*/  ISETP.GE.OR P0, PT, R0, UR6, P0 ;  /* 0x0000000600007c0c */ /* 0x008fe20008706670 */
[----:B----4-:R-:W-:-:S05]  /*0730*/  IMAD R5, R5, UR9, R2 ;  /* 0x0000000905057c24 */ /* 0x010fca000f8e0202 */
[----:B-----5:R-:W-:-:S13]  /*0740*/  ISETP.GE.OR P0, PT, R5, UR11, P0 ;  /* 0x0000000b05007c0c */ /* 0x020fda0008706670 */
[----:B------:R-:W-:Y:S05]  /*0750*/  @P0 EXIT ;  /* 0x000000000000094d */ /* 0x000fea0003800000 */
[----:B------:R-:W0:Y:S01]  /*0760*/  LDC.64 R2, c[0x0][0x388] ;  /* 0x0000e200ff027b82 */ /* 0x000e220000000a00 */
[----:B------:R-:W-:Y:S01]  /*0770*/  IMAD R9, R4, UR11, R5 ;  /* 0x0000000b04097c24 */ /* 0x000fe2000f8e0205 */
[----:B------:R-:W1:Y:S01]  /*0780*/  LDCU UR8, c[0x0][0x3a0] ;  /* 0x00007400ff0877ac */ /* 0x000e620008000800 */
[----:B------:R-:W2:Y:S02]  /*0790*/  LDCU.64 UR6, c[0x0][0x380] ;  /* 0x00007000ff0677ac */ /* 0x000ea40008000a00 */
[----:B0-----:R-:W-:-:S06]  /*07a0*/  IMAD.WIDE R2, R9, 0x8, R2 ;  /* 0x0000000809027825 */ /* 0x001fcc00078e0202 */
[----:B------:R-:W3:Y:S01]  /*07b0*/  LDG.E.64 R2, desc[UR4][R2.64] ;  /* 0x0000000402027981 */ /* 0x000ee2000c1e1b00 */
[----:B-1----:R-:W-:-:S03]  /*07c0*/  IMAD R6, R0, UR8, RZ ;  /* 0x0000000800067c24 */ /* 0x002fc6000f8e02ff */
[----:B---3--:R-:W0:Y:S04]  /*07d0*/  SHFL.IDX PT, R5, R2, RZ, 0x1f ;  /* 0x00001fff02057589 */ /* 0x008e2800000e0000 */
[----:B------:R-:W1:Y:S01]  /*07e0*/  SHFL.IDX PT, R4, R3, RZ, 0x1f ;  /* 0x00001fff03047589 */ /* 0x000e6200000e0000 */
[----:B0-----:R-:W-:-:S04]  /*07f0*/  IADD3 R5, P0, PT, R5, R6, RZ ;  /* 0x0000000605057210 */ /* 0x001fc80007f1e0ff */
[----:B-1----:R-:W-:Y:S02]  /*0800*/  LEA.HI.X.SX32 R6, R6, R4, 0x1, P0 ;  /* 0x0000000406067211 */ /* 0x002fe400000f0eff */
[----:B--2---:R-:W-:-:S04]  /*0810*/  LEA R4, P0, R5, UR6, 0x1 ;  /* 0x0000000605047c11 */ /* 0x004fc8000f8008ff */
[----:B------:R-:W-:Y:S02]  /*0820*/  LEA.HI.X R5, R5, UR7, R6, 0x1, P0 ;  /* 0x0000000705057c11 */ /* 0x000fe400080f0c06 */
[----:B------:R-:W0:Y:S04]  /*0830*/  LDC.64 R6, c[0x0][0x390] ;  /* 0x0000e400ff067b82 */ /* 0x000e280000000a00 */
[----:B------:R-:W2:Y:S01]  /*0840*/  LDG.E.U16 R5, desc[UR4][R4.64] ;  /* 0x0000000404057981 */ /* 0x000ea2000c1e1500 */
[----:B------:R-:W-:-:S04]  /*0850*/  IMAD R0, R0, UR10, RZ ;  /* 0x0000000a00007c24 */ /* 0x000fc8000f8e02ff */
[----:B------:R-:W-:-:S04]  /*0860*/  IMAD R9, R0, UR11, R9 ;  /* 0x0000000b00097c24 */ /* 0x000fc8000f8e0209 */
[----:B0-----:R-:W-:-:S05]  /*0870*/  IMAD.WIDE R2, R9, 0x2, R6 ;  /* 0x0000000209027825 */ /* 0x001fca00078e0206 */
[----:B--2---:R-:W-:Y:S01]  /*0880*/  STG.E.U16 desc[UR4][R2.64], R5 ;  /* 0x0000000502007986 */ /* 0x004fe2000c101504 */
[----:B------:R-:W-:Y:S05]  /*0890*/  EXIT ;  /* 0x000000000000794d */ /* 0x000fea0003800000 */
.L_x_8:
[----:B------:R-:W-:-:S00]  /*08a0*/  BRA `(.L_x_8) ;  /* 0xfffffffc00fc7947 */ /* 0x000fc0000383ffff */
[----:B------:R-:W-:-:S00]  /*08b0*/  NOP ;  /* 0x0000000000007918 */ /* 0x000fc00000000000 */
        /* <DEDUP_REMOVED lines=12> */
.L_x_18:


//--------------------- .text._Z6gatherIfEvPT_PxS1_iiiii --------------------------
	.section	.text._Z6gatherIfEvPT_PxS1_iiiii,"ax",@progbits
	.align	128
        .global         _Z6gatherIfEvPT_PxS1_iiiii
        .type           _Z6gatherIfEvPT_PxS1_iiiii,@function
        .size           _Z6gatherIfEvPT_PxS1_iiiii,(.L_x_19 - _Z6gatherIfEvPT_PxS1_iiiii)
        .other          _Z6gatherIfEvPT_PxS1_iiiii,@"STO_CUDA_ENTRY STV_DEFAULT"
_Z6gatherIfEvPT_PxS1_iiiii:
.text._Z6gatherIfEvPT_PxS1_iiiii:
        /* <DEDUP_REMOVED lines=33> */
.L_x_11:
[----:B------:R-:W-:Y:S05]  /*0210*/  BSYNC.RECONVERGENT B0 ;  /* 0x0000000000007941 */ /* 0x000fea0003800200 */
.L_x_10:
        /* <DEDUP_REMOVED lines=21> */
.L_x_15:
[----:B-1----:R-:W-:-:S05]  /*0370*/  IMAD.WIDE R10, R19, 0x4, R6 ;  /* 0x00000004130a7825 */ /* 0x002fca00078e0206 */
[----:B--2---:R-:W2:Y:S01]  /*0380*/  LDG.E R21, desc[UR4][R10.64] ;  /* 0x000000040a157981 */ /* 0x004ea2000c1e1900 */
[----:B0-----:R-:W-:-:S05]  /*0390*/  IMAD.WIDE R8, R17, 0x4, R4 ;  /* 0x0000000411087825 */ /* 0x001fca00078e0204 */
[----:B--2---:R2:W-:Y:S04]  /*03a0*/  STG.E desc[UR4][R8.64], R21 ;  /* 0x0000001508007986 */ /* 0x0045e8000c101904 */
[----:B------:R-:W3:Y:S04]  /*03b0*/  LDG.E R23, desc[UR4][R10.64+0x4] ;  /* 0x000004040a177981 */ /* 0x000ee8000c1e1900 */
[----:B---3--:R2:W-:Y:S04]  /*03c0*/  STG.E desc[UR4][R8.64+0x4], R23 ;  /* 0x0000041708007986 */ /* 0x0085e8000c101904 */
[----:B------:R-:W3:Y:S04]  /*03d0*/  LDG.E R25, desc[UR4][R10.64+0x8] ;  /* 0x000008040a197981 */ /* 0x000ee8000c1e1900 */
[----:B---3--:R2:W-:Y:S04]  /*03e0*/  STG.E desc[UR4][R8.64+0x8], R25 ;  /* 0x0000081908007986 */ /* 0x0085e8000c101904 */
[----:B------:R-:W3:Y:S01]  /*03f0*/  LDG.E R27, desc[UR4][R10.64+0xc] ;  /* 0x00000c040a1b7981 */ /* 0x000ee2000c1e1900 */
[----:B------:R-:W-:Y:S01]  /*0400*/  IADD3 R12, PT, PT, R12, 0x4, RZ ;  /* 0x000000040c0c7810 */ /* 0x000fe20007ffe0ff */
[----:B------:R-:W-:Y:S01]  /*0410*/  VIADD R19, R19, 0x4 ;  /* 0x0000000413137836 */ /* 0x000fe20000000000 */
[----:B------:R-:W-:-:S02]  /*0420*/  IADD3 R17, PT, PT, R17, 0x4, RZ ;  /* 0x0000000411117810 */ /* 0x000fc40007ffe0ff */
[----:B------:R-:W-:Y:S01]  /*0430*/  ISETP.NE.AND P1, PT, R12, RZ, PT ;  /* 0x000000ff0c00720c */ /* 0x000fe20003f25270 */
[----:B---3--:R2:W-:-:S12]  /*0440*/  STG.E desc[UR4][R8.64+0xc], R27 ;  /* 0x00000c1b08007986 */ /* 0x0085d8000c101904 */
[----:B------:R-:W-:Y:S05]  /*0450*/  @P1 BRA `(.L_x_15) ;  /* 0xfffffffc00c41947 */ /* 0x000fea000383ffff */
.L_x_14:
[----:B------:R-:W-:Y:S05]  /*0460*/  BSYNC.RECONVERGENT B0 ;  /* 0x0000000000007941 */ /* 0x000fea0003800200 */
.L_x_13:
[----:B------:R-:W-:Y:S05]  /*0470*/  @!P0 EXIT ;  /* 0x000000000000894d */ /* 0x000fea0003800000 */
[----:B------:R-:W0:Y:S01]  /*0480*/  LDC.64 R4, c[0x0][0x390] ;  /* 0x0000e400ff047b82 */ /* 0x000e220000000a00 */
[-CC-:B--2---:R-:W-:Y:S02]  /*0490*/  IMAD R8, R14, R2.reuse, R15.reuse ;  /* 0x000000020e087224 */ /* 0x184fe400078e020f */
[----:B-1----:R-:W-:Y:S02]  /*04a0*/  IMAD R2, R13, R2, R15 ;  /* 0x000000020d027224 */ /* 0x002fe400078e020f */
[----:B------:R-:W-:Y:S01]  /*04b0*/  IMAD.MOV R0, RZ, RZ, -R0 ;  /* 0x000000ffff007224 */ /* 0x000fe200078e0a00 */
[C---:B------:R-:W-:Y:S02]  /*04c0*/  IADD3 R11, PT, PT, R3.reuse, R8, RZ ;  /* 0x00000008030b7210 */ /* 0x040fe40007ffe0ff */
[----:B------:R-:W1:Y:S01]  /*04d0*/  LDC.64 R6, c[0x0][0x380] ;  /* 0x0000e000ff067b82 */ /* 0x000e620000000a00 */
[----:B------:R-:W-:-:S07]  /*04e0*/  IADD3 R13, PT, PT, R3, R2, RZ ;  /* 0x00000002030d7210 */ /* 0x000fce0007ffe0ff */
.L_x_16:
[----:B-12---:R-:W-:-:S06]  /*04f0*/  IMAD.WIDE R8, R13, 0x4, R6 ;  /* 0x000000040d087825 */ /* 0x006fcc00078e0206 */
[----:B------:R-:W2:Y:S01]  /*0500*/  LDG.E R9, desc[UR4][R8.64] ;  /* 0x0000000408097981 */ /* 0x000ea2000c1e1900 */
[C---:B0-----:R-:W-:Y:S01]  /*0510*/  IMAD.WIDE R2, R11.reuse, 0x4, R4 ;  /* 0x000000040b027825 */ /* 0x041fe200078e0204 */
[----:B------:R-:W-:Y:S02]  /*0520*/  IADD3 R0, PT, PT, R0, 0x1, RZ ;  /* 0x0000000100007810 */ /* 0x000fe40007ffe0ff */
[----:B------:R-:W-:Y:S02]  /*0530*/  IADD3 R11, PT, PT, R11, 0x1, RZ ;  /* 0x000000010b0b7810 */ /* 0x000fe40007ffe0ff */
[----:B------:R-:W-:Y:S02]  /*0540*/  ISETP.NE.AND P0, PT, R0, RZ, PT ;  /* 0x000000ff0000720c */ /* 0x000fe40003f05270 */
[----:B------:R-:W-:Y:S01]  /*0550*/  IADD3 R13, PT, PT, R13, 0x1, RZ ;  /* 0x000000010d0d7810 */ /* 0x000fe20007ffe0ff */
[----:B--2---:R2:W-:Y:S10]  /*0560*/  STG.E desc[UR4][R2.64], R9 ;  /* 0x0000000902007986 */ /* 0x0045f4000c101904 */
[----:B------:R-:W-:Y:S05]  /*0570*/  @P0 BRA `(.L_x_16) ;  /* 0xfffffffc00dc0947 */ /* 0x000fea000383ffff */
[----:B------:R-:W-:Y:S05]  /*0580*/  EXIT ;  /* 0x000000000000794d */ /* 0x000fea0003800000 */
.L_x_12:
        /* <DEDUP_REMOVED lines=10> */
.L_x_9:
        /* <DEDUP_REMOVED lines=33> */
[----:B------:R-:W2:Y:S01]  /*0840*/  LDG.E R5, desc[UR4][R4.64] ;  /* 0x0000000404057981 */ /* 0x000ea2000c1e1900 */
[----:B------:R-:W-:-:S04]  /*0850*/  IMAD R0, R0, UR10, RZ ;  /* 0x0000000a00007c24 */ /* 0x000fc8000f8e02ff */
[----:B------:R-:W-:-:S04]  /*0860*/  IMAD R9, R0, UR11, R9 ;  /* 0x0000000b00097c24 */ /* 0x000fc8000f8e0209 */
[----:B0-----:R-:W-:-:S05]  /*0870*/  IMAD.WIDE R2, R9, 0x4, R6 ;  /* 0x0000000409027825 */ /* 0x001fca00078e0206 */
[----:B--2---:R-:W-:Y:S01]  /*0880*/  STG.E desc[UR4][R2.64], R5 ;  /* 0x0000000502007986 */ /* 0x004fe2000c101904 */
[----:B------:R-:W-:Y:S05]  /*0890*/  EXIT ;  /* 0x000000000000794d */ /* 0x000fea0003800000 */
.L_x_17:
        /* <DEDUP_REMOVED lines=14> */
.L_x_19:


//--------------------- .nv.shared.reserved.0     --------------------------
	.section	.nv.shared.reserved.0,"aw",@nobits
	.weak		__nv_reservedSMEM_offset_0_alias
	.size		__nv_reservedSMEM_offset_0_alias, 0, 64
	.other		__nv_reservedSMEM_offset_0_alias,@"STO_CUDA_RESERVED_SHARED STV_DEFAULT"
__nv_reservedSMEM_offset_0_alias:
	.zero		0
	.zero		64


//--------------------- .nv.constant0._Z6gatherI6__halfEvPT_PxS2_iiiii --------------------------
	.section	.nv.constant0._Z6gatherI6__halfEvPT_PxS2_iiiii,"a",@progbits
	.sectionflags	@""
	.align	4
.nv.constant0._Z6gatherI6__halfEvPT_PxS2_iiiii:
	.zero		940


//--------------------- .nv.constant0._Z6gatherIfEvPT_PxS1_iiiii --------------------------
	.section	.nv.constant0._Z6gatherIfEvPT_PxS1_iiiii,"a",@progbits
	.sectionflags	@""
	.align	4
.nv.constant0._Z6gatherIfEvPT_PxS1_iiiii:
	.zero		940


//--------------------- SYMBOLS --------------------------

	.type		.nv.reservedSmem.offset0,@object
	.size		.nv.reservedSmem.offset0,0x4
